//
// Generated by NVIDIA NVVM Compiler
//
// Compiler Build ID: CL-36424714
// Cuda compilation tools, release 13.0, V13.0.88
// Based on NVVM 20.0.0
//

.version 9.0
.target sm_100
.address_size 64

	// .globl	_Z21partition_kernel_hashPiiPS_iS_

.visible .entry _Z21partition_kernel_hashPiiPS_iS_(
	.param .u64 .ptr .align 1 _Z21partition_kernel_hashPiiPS_iS__param_0,
	.param .u32 _Z21partition_kernel_hashPiiPS_iS__param_1,
	.param .u64 .ptr .align 1 _Z21partition_kernel_hashPiiPS_iS__param_2,
	.param .u32 _Z21partition_kernel_hashPiiPS_iS__param_3,
	.param .u64 .ptr .align 1 _Z21partition_kernel_hashPiiPS_iS__param_4
)
{
	.reg .pred 	%p<7>;
	.reg .b32 	%r<52>;
	.reg .b64 	%rd<50>;

	ld.param.u64 	%rd4, [_Z21partition_kernel_hashPiiPS_iS__param_0];
	ld.param.u32 	%r12, [_Z21partition_kernel_hashPiiPS_iS__param_1];
	ld.param.u64 	%rd5, [_Z21partition_kernel_hashPiiPS_iS__param_2];
	ld.param.u32 	%r13, [_Z21partition_kernel_hashPiiPS_iS__param_3];
	ld.param.u64 	%rd6, [_Z21partition_kernel_hashPiiPS_iS__param_4];
	cvta.to.global.u64 	%rd1, %rd5;
	cvta.to.global.u64 	%rd2, %rd6;
	cvta.to.global.u64 	%rd3, %rd4;
	mov.u32 	%r14, %ctaid.x;
	mov.u32 	%r15, %ntid.x;
	mov.u32 	%r16, %tid.x;
	mad.lo.s32 	%r50, %r14, %r15, %r16;
	mov.u32 	%r17, %nctaid.x;
	mul.lo.s32 	%r2, %r15, %r17;
	setp.ge.s32 	%p1, %r50, %r12;
	@%p1 bra 	$L__BB0_7;
	add.s32 	%r18, %r50, %r2;
	max.s32 	%r19, %r12, %r18;
	setp.lt.s32 	%p2, %r18, %r12;
	selp.u32 	%r20, 1, 0, %p2;
	add.s32 	%r21, %r18, %r20;
	sub.s32 	%r22, %r19, %r21;
	div.u32 	%r23, %r22, %r2;
	add.s32 	%r3, %r23, %r20;
	and.b32  	%r24, %r3, 3;
	setp.eq.s32 	%p3, %r24, 3;
	@%p3 bra 	$L__BB0_4;
	add.s32 	%r25, %r3, 1;
	and.b32  	%r26, %r25, 3;
	neg.s32 	%r48, %r26;
$L__BB0_3:
	.pragma "nounroll";
	mul.wide.s32 	%rd7, %r50, 4;
	add.s64 	%rd8, %rd3, %rd7;
	ld.global.u32 	%r27, [%rd8];
	abs.s32 	%r28, %r27;
	rem.s32 	%r29, %r28, %r13;
	mul.wide.s32 	%rd9, %r29, 4;
	add.s64 	%rd10, %rd2, %rd9;
	atom.global.add.u32 	%r30, [%rd10], 1;
	mul.wide.s32 	%rd11, %r29, 8;
	add.s64 	%rd12, %rd1, %rd11;
	ld.global.u64 	%rd13, [%rd12];
	mul.wide.s32 	%rd14, %r30, 4;
	add.s64 	%rd15, %rd13, %rd14;
	st.u32 	[%rd15], %r27;
	add.s32 	%r50, %r50, %r2;
	add.s32 	%r48, %r48, 1;
	setp.ne.s32 	%p4, %r48, 0;
	@%p4 bra 	$L__BB0_3;
$L__BB0_4:
	setp.lt.u32 	%p5, %r3, 3;
	@%p5 bra 	$L__BB0_7;
	mul.wide.s32 	%rd25, %r2, 4;
	shl.b32 	%r47, %r2, 2;
$L__BB0_6:
	mul.wide.s32 	%rd16, %r50, 4;
	add.s64 	%rd17, %rd3, %rd16;
	ld.global.u32 	%r31, [%rd17];
	abs.s32 	%r32, %r31;
	rem.s32 	%r33, %r32, %r13;
	mul.wide.s32 	%rd18, %r33, 4;
	add.s64 	%rd19, %rd2, %rd18;
	atom.global.add.u32 	%r34, [%rd19], 1;
	mul.wide.s32 	%rd20, %r33, 8;
	add.s64 	%rd21, %rd1, %rd20;
	ld.global.u64 	%rd22, [%rd21];
	mul.wide.s32 	%rd23, %r34, 4;
	add.s64 	%rd24, %rd22, %rd23;
	st.u32 	[%rd24], %r31;
	add.s64 	%rd26, %rd17, %rd25;
	ld.global.u32 	%r35, [%rd26];
	abs.s32 	%r36, %r35;
	rem.s32 	%r37, %r36, %r13;
	mul.wide.s32 	%rd27, %r37, 4;
	add.s64 	%rd28, %rd2, %rd27;
	atom.global.add.u32 	%r38, [%rd28], 1;
	mul.wide.s32 	%rd29, %r37, 8;
	add.s64 	%rd30, %rd1, %rd29;
	ld.global.u64 	%rd31, [%rd30];
	mul.wide.s32 	%rd32, %r38, 4;
	add.s64 	%rd33, %rd31, %rd32;
	st.u32 	[%rd33], %r35;
	add.s64 	%rd34, %rd26, %rd25;
	ld.global.u32 	%r39, [%rd34];
	abs.s32 	%r40, %r39;
	rem.s32 	%r41, %r40, %r13;
	mul.wide.s32 	%rd35, %r41, 4;
	add.s64 	%rd36, %rd2, %rd35;
	atom.global.add.u32 	%r42, [%rd36], 1;
	mul.wide.s32 	%rd37, %r41, 8;
	add.s64 	%rd38, %rd1, %rd37;
	ld.global.u64 	%rd39, [%rd38];
	mul.wide.s32 	%rd40, %r42, 4;
	add.s64 	%rd41, %rd39, %rd40;
	st.u32 	[%rd41], %r39;
	add.s64 	%rd42, %rd34, %rd25;
	ld.global.u32 	%r43, [%rd42];
	abs.s32 	%r44, %r43;
	rem.s32 	%r45, %r44, %r13;
	mul.wide.s32 	%rd43, %r45, 4;
	add.s64 	%rd44, %rd2, %rd43;
	atom.global.add.u32 	%r46, [%rd44], 1;
	mul.wide.s32 	%rd45, %r45, 8;
	add.s64 	%rd46, %rd1, %rd45;
	ld.global.u64 	%rd47, [%rd46];
	mul.wide.s32 	%rd48, %r46, 4;
	add.s64 	%rd49, %rd47, %rd48;
	st.u32 	[%rd49], %r43;
	add.s32 	%r50, %r47, %r50;
	setp.lt.s32 	%p6, %r50, %r12;
	@%p6 bra 	$L__BB0_6;
$L__BB0_7:
	ret;

}


// ===== COMPILED SASS (sm_100) =====

	.target	sm_100

	.elftype	@"ET_EXEC"


//--------------------- .note.nv.tkinfo           --------------------------
	.section	.note.nv.tkinfo,"",@"SHT_NOTE"
	.sectionflags	@"SHF_NOTE_NV_TKINFO"
	.tkinfo
        /*0018*/ 	.word	0x00000002
        /*0030*/ 	.string	""
        /*0030*/ 	.string	"ptxas"
        /*0030*/ 	.string	"Cuda compilation tools, release 13.0, V13.0.88"
        /*0030*/ 	.string	"Build cuda_13.0.r13.0/compiler.36424714_0"
        /*0030*/ 	.string	"-arch sm_100 -m 64 "



//--------------------- .note.nv.cuinfo           --------------------------
	.section	.note.nv.cuinfo,"",@"SHT_NOTE"
	.sectionflags	@"SHF_NOTE_NV_CUINFO"
        /*0018*/ 	.short	0x0002
        /*001a*/ 	.short	0x0064
        /*001c*/ 	.short	0x0082
	.zero		2


//--------------------- .nv.info                  --------------------------
	.section	.nv.info,"",@"SHT_CUDA_INFO"
	.align	4


	//----- nvinfo : EIATTR_REGCOUNT
	.align		4
        /*0000*/ 	.byte	0x04, 0x2f
        /*0002*/ 	.short	(.L_1 - .L_0)
	.align		4
.L_0:
        /*0004*/ 	.word	index@(_Z21partition_kernel_hashPiiPS_iS_)
        /*0008*/ 	.word	0x0000001c


	//----- nvinfo : EIATTR_FRAME_SIZE
	.align		4
.L_1:
        /*000c*/ 	.byte	0x04, 0x11
        /*000e*/ 	.short	(.L_3 - .L_2)
	.align		4
.L_2:
        /*0010*/ 	.word	index@(_Z21partition_kernel_hashPiiPS_iS_)
        /*0014*/ 	.word	0x00000000


	//----- nvinfo : EIATTR_MIN_STACK_SIZE
	.align		4
.L_3:
        /*0018*/ 	.byte	0x04, 0x12
        /*001a*/ 	.short	(.L_5 - .L_4)
	.align		4
.L_4:
        /*001c*/ 	.word	index@(_Z21partition_kernel_hashPiiPS_iS_)
        /*0020*/ 	.word	0x00000000
.L_5:


//--------------------- .nv.compat                --------------------------
	.section	.nv.compat,"",@"SHT_CUDA_COMPAT_INFO"
	.align	4
        /*0000*/ 	.byte	0x02, 0x09, 0x00, 0x00, 0x02, 0x02, 0x01, 0x00, 0x02, 0x05, 0x05, 0x00, 0x03, 0x07, 0x01, 0x01
        /*0010*/ 	.byte	0x02, 0x03, 0x00, 0x00, 0x02, 0x06, 0x01, 0x00, 0x04, 0x0b, 0x08, 0x00, 0x09, 0x00, 0x00, 0x00
        /*0020*/ 	.byte	0x00, 0x00, 0x00, 0x00


//--------------------- .nv.info._Z21partition_kernel_hashPiiPS_iS_ --------------------------
	.section	.nv.info._Z21partition_kernel_hashPiiPS_iS_,"",@"SHT_CUDA_INFO"
	.sectionflags	@""
	.align	4


	//----- nvinfo : EIATTR_CUDA_API_VERSION
	.align		4
        /*0000*/ 	.byte	0x04, 0x37
        /*0002*/ 	.short	(.L_7 - .L_6)
.L_6:
        /*0004*/ 	.word	0x00000082


	//----- nvinfo : EIATTR_KPARAM_INFO
	.align		4
.L_7:
        /*0008*/ 	.byte	0x04, 0x17
        /*000a*/ 	.short	(.L_9 - .L_8)
.L_8:
        /*000c*/ 	.word	0x00000000
        /*0010*/ 	.short	0x0004
        /*0012*/ 	.short	0x0020
        /*0014*/ 	.byte	0x00, 0xf5, 0x21, 0x00


	//----- nvinfo : EIATTR_KPARAM_INFO
	.align		4
.L_9:
        /*0018*/ 	.byte	0x04, 0x17
        /*001a*/ 	.short	(.L_11 - .L_10)
.L_10:
        /*001c*/ 	.word	0x00000000
        /*0020*/ 	.short	0x0003
        /*0022*/ 	.short	0x0018
        /*0024*/ 	.byte	0x00, 0xf0, 0x11, 0x00


	//----- nvinfo : EIATTR_KPARAM_INFO
	.align		4
.L_11:
        /*0028*/ 	.byte	0x04, 0x17
        /*002a*/ 	.short	(.L_13 - .L_12)
.L_12:
        /*002c*/ 	.word	0x00000000
        /*0030*/ 	.short	0x0002
        /*0032*/ 	.short	0x0010
        /*0034*/ 	.byte	0x00, 0xf5, 0x21, 0x00


	//----- nvinfo : EIATTR_KPARAM_INFO
	.align		4
.L_13:
        /*0038*/ 	.byte	0x04, 0x17
        /*003a*/ 	.short	(.L_15 - .L_14)
.L_14:
        /*003c*/ 	.word	0x00000000
        /*0040*/ 	.short	0x0001
        /*0042*/ 	.short	0x0008
        /*0044*/ 	.byte	0x00, 0xf0, 0x11, 0x00


	//----- nvinfo : EIATTR_KPARAM_INFO
	.align		4
.L_15:
        /*0048*/ 	.byte	0x04, 0x17
        /*004a*/ 	.short	(.L_17 - .L_16)
.L_16:
        /*004c*/ 	.word	0x00000000
        /*0050*/ 	.short	0x0000
        /*0052*/ 	.short	0x0000
        /*0054*/ 	.byte	0x00, 0xf5, 0x21, 0x00


	//----- nvinfo : EIATTR_SPARSE_MMA_MASK
	.align		4
.L_17:
        /*0058*/ 	.byte	0x03, 0x50
        /*005a*/ 	.short	0x0000


	//----- nvinfo : EIATTR_MAXREG_COUNT
	.align		4
        /*005c*/ 	.byte	0x03, 0x1b
        /*005e*/ 	.short	0x00ff


	//----- nvinfo : EIATTR_MERCURY_ISA_VERSION
	.align		4
        /*0060*/ 	.byte	0x03, 0x5f
        /*0062*/ 	.short	0x0101


	//----- nvinfo : EIATTR_VRC_CTA_INIT_COUNT
	.align		4
        /*0064*/ 	.byte	0x02, 0x4a
	.zero		1
	.zero		1


	//----- nvinfo : EIATTR_EXIT_INSTR_OFFSETS
	.align		4
        /*0068*/ 	.byte	0x04, 0x1c
        /*006a*/ 	.short	(.L_19 - .L_18)


	//   ....[0]....
.L_18:
        /*006c*/ 	.word	0x00000090


	//   ....[1]....
        /*0070*/ 	.word	0x00000510


	//   ....[2]....
        /*0074*/ 	.word	0x00000a90


	//----- nvinfo : EIATTR_CRS_STACK_SIZE
	.align		4
.L_19:
        /*0078*/ 	.byte	0x04, 0x1e
        /*007a*/ 	.short	(.L_21 - .L_20)
.L_20:
        /*007c*/ 	.word	0x00000000


	//----- nvinfo : EIATTR_CBANK_PARAM_SIZE
	.align		4
.L_21:
        /*0080*/ 	.byte	0x03, 0x19
        /*0082*/ 	.short	0x0028


	//----- nvinfo : EIATTR_PARAM_CBANK
	.align		4
        /*0084*/ 	.byte	0x04, 0x0a
        /*0086*/ 	.short	(.L_23 - .L_22)
	.align		4
.L_22:
        /*0088*/ 	.word	index@(.nv.constant0._Z21partition_kernel_hashPiiPS_iS_)
        /*008c*/ 	.short	0x0380
        /*008e*/ 	.short	0x0028


	//----- nvinfo : EIATTR_SW_WAR
	.align		4
.L_23:
        /*0090*/ 	.byte	0x04, 0x36
        /*0092*/ 	.short	(.L_25 - .L_24)
.L_24:
        /*0094*/ 	.word	0x00000008
.L_25:


//--------------------- .nv.callgraph             --------------------------
	.section	.nv.callgraph,"",@"SHT_CUDA_CALLGRAPH"
	.align	4
	.sectionentsize	8
	.align		4
        /*0000*/ 	.word	0x00000000
	.align		4
        /*0004*/ 	.word	0xffffffff
	.align		4
        /*0008*/ 	.word	0x00000000
	.align		4
        /*000c*/ 	.word	0xfffffffe
	.align		4
        /*0010*/ 	.word	0x00000000
	.align		4
        /*0014*/ 	.word	0xfffffffd
	.align		4
        /*0018*/ 	.word	0x00000000
	.align		4
        /*001c*/ 	.word	0xfffffffc


//--------------------- .text._Z21partition_kernel_hashPiiPS_iS_ --------------------------
	.section	.text._Z21partition_kernel_hashPiiPS_iS_,"ax",@progbits
	.align	128
        .global         _Z21partition_kernel_hashPiiPS_iS_
        .type           _Z21partition_kernel_hashPiiPS_iS_,@function
        .size           _Z21partition_kernel_hashPiiPS_iS_,(.L_x_5 - _Z21partition_kernel_hashPiiPS_iS_)
        .other          _Z21partition_kernel_hashPiiPS_iS_,@"STO_CUDA_ENTRY STV_DEFAULT"
_Z21partition_kernel_hashPiiPS_iS_:
.text._Z21partition_kernel_hashPiiPS_iS_:
[----:B------:R-:W-:Y:S01]  /*0000*/  LDC R1, c[0x0][0x37c] ;  /* 0x0000df00ff017b82 */ /* 0x000fe20000000800 */
[----:B------:R-:W0:Y:S07]  /*0010*/  S2R R3, SR_TID.X ;  /* 0x0000000000037919 */ /* 0x000e2e0000002100 */
[----:B------:R-:W0:Y:S01]  /*0020*/  S2UR UR4, SR_CTAID.X ;  /* 0x00000000000479c3 */ /* 0x000e220000002500 */
[----:B------:R-:W1:Y:S07]  /*0030*/  LDCU UR6, c[0x0][0x388] ;  /* 0x00007100ff0677ac */ /* 0x000e6e0008000800 */
[----:B------:R-:W0:Y:S01]  /*0040*/  LDC R0, c[0x0][0x360] ;  /* 0x0000d800ff007b82 */ /* 0x000e220000000800 */
[----:B------:R-:W2:Y:S01]  /*0050*/  LDCU UR5, c[0x0][0x370] ;  /* 0x00006e00ff0577ac */ /* 0x000ea20008000800 */
[----:B0-----:R-:W-:-:S02]  /*0060*/  IMAD R3, R0, UR4, R3 ;  /* 0x0000000400037c24 */ /* 0x001fc4000f8e0203 */
[----:B--2---:R-:W-:-:S03]  /*0070*/  IMAD R0, R0, UR5, RZ ;  /* 0x0000000500007c24 */ /* 0x004fc6000f8e02ff */
[----:B-1----:R-:W-:-:S13]  /*0080*/  ISETP.GE.AND P0, PT, R3, UR6, PT ;  /* 0x0000000603007c0c */ /* 0x002fda000bf06270 */
[----:B------:R-:W-:Y:S05]  /*0090*/  @P0 EXIT ;  /* 0x000000000000094d */ /* 0x000fea0003800000 */
[----:B------:R-:W0:Y:S01]  /*00a0*/  I2F.U32.RP R8, R0 ;  /* 0x0000000000087306 */ /* 0x000e220000209000 */
[C---:B------:R-:W-:Y:S01]  /*00b0*/  IMAD.IADD R2, R0.reuse, 0x1, R3 ;  /* 0x0000000100027824 */ /* 0x040fe200078e0203 */
[----:B------:R-:W-:Y:S01]  /*00c0*/  IADD3 R9, PT, PT, RZ, -R0, RZ ;  /* 0x80000000ff097210 */ /* 0x000fe20007ffe0ff */
[----:B------:R-:W1:Y:S01]  /*00d0*/  LDCU.64 UR4, c[0x0][0x358] ;  /* 0x00006b00ff0477ac */ /* 0x000e620008000a00 */
[----:B------:R-:W-:Y:S01]  /*00e0*/  ISETP.NE.U32.AND P2, PT, R0, RZ, PT ;  /* 0x000000ff0000720c */ /* 0x000fe20003f45070 */
[----:B------:R-:W-:Y:S01]  /*00f0*/  BSSY.RECONVERGENT B0, `(.L_x_0) ;  /* 0x0000041000007945 */ /* 0x000fe20003800200 */
[C---:B------:R-:W-:Y:S02]  /*0100*/  ISETP.GE.AND P0, PT, R2.reuse, UR6, PT ;  /* 0x0000000602007c0c */ /* 0x040fe4000bf06270 */
[----:B------:R-:W-:Y:S02]  /*0110*/  VIMNMX R7, PT, PT, R2, UR6, !PT ;  /* 0x0000000602077c48 */ /* 0x000fe4000ffe0100 */
[----:B------:R-:W-:-:S04]  /*0120*/  SEL R6, RZ, 0x1, P0 ;  /* 0x00000001ff067807 */ /* 0x000fc80000000000 */
[----:B------:R-:W-:Y:S01]  /*0130*/  IADD3 R7, PT, PT, R7, -R2, -R6 ;  /* 0x8000000207077210 */ /* 0x000fe20007ffe806 */
[----:B0-----:R-:W0:Y:S02]  /*0140*/  MUFU.RCP R8, R8 ;  /* 0x0000000800087308 */ /* 0x001e240000001000 */
[----:B0-----:R-:W-:-:S06]  /*0150*/  VIADD R4, R8, 0xffffffe ;  /* 0x0ffffffe08047836 */ /* 0x001fcc0000000000 */
[----:B------:R0:W2:Y:S02]  /*0160*/  F2I.FTZ.U32.TRUNC.NTZ R5, R4 ;  /* 0x0000000400057305 */ /* 0x0000a4000021f000 */
[----:B0-----:R-:W-:Y:S02]  /*0170*/  HFMA2 R4, -RZ, RZ, 0, 0 ;  /* 0x00000000ff047431 */ /* 0x001fe400000001ff */
[----:B--2---:R-:W-:-:S04]  /*0180*/  IMAD R9, R9, R5, RZ ;  /* 0x0000000509097224 */ /* 0x004fc800078e02ff */
[----:B------:R-:W-:-:S06]  /*0190*/  IMAD.HI.U32 R8, R5, R9, R4 ;  /* 0x0000000905087227 */ /* 0x000fcc00078e0004 */
[----:B------:R-:W-:-:S04]  /*01a0*/  IMAD.HI.U32 R5, R8, R7, RZ ;  /* 0x0000000708057227 */ /* 0x000fc800078e00ff */
[----:B------:R-:W-:-:S04]  /*01b0*/  IMAD.MOV R2, RZ, RZ, -R5 ;  /* 0x000000ffff027224 */ /* 0x000fc800078e0a05 */
[----:B------:R-:W-:-:S05]  /*01c0*/  IMAD R7, R0, R2, R7 ;  /* 0x0000000200077224 */ /* 0x000fca00078e0207 */
[----:B------:R-:W-:-:S13]  /*01d0*/  ISETP.GE.U32.AND P0, PT, R7, R0, PT ;  /* 0x000000000700720c */ /* 0x000fda0003f06070 */
[----:B------:R-:W-:Y:S01]  /*01e0*/  @P0 IADD3 R7, PT, PT, -R0, R7, RZ ;  /* 0x0000000700070210 */ /* 0x000fe20007ffe1ff */
[----:B------:R-:W-:-:S03]  /*01f0*/  @P0 VIADD R5, R5, 0x1 ;  /* 0x0000000105050836 */ /* 0x000fc60000000000 */
[----:B------:R-:W-:-:S13]  /*0200*/  ISETP.GE.U32.AND P1, PT, R7, R0, PT ;  /* 0x000000000700720c */ /* 0x000fda0003f26070 */
[----:B------:R-:W-:Y:S02]  /*0210*/  @P1 IADD3 R5, PT, PT, R5, 0x1, RZ ;  /* 0x0000000105051810 */ /* 0x000fe40007ffe0ff */
[----:B------:R-:W-:-:S05]  /*0220*/  @!P2 LOP3.LUT R5, RZ, R0, RZ, 0x33, !PT ;  /* 0x00000000ff05a212 */ /* 0x000fca00078e33ff */
[----:B------:R-:W-:-:S05]  /*0230*/  IMAD.IADD R10, R6, 0x1, R5 ;  /* 0x00000001060a7824 */ /* 0x000fca00078e0205 */
[C---:B------:R-:W-:Y:S02]  /*0240*/  LOP3.LUT R2, R10.reuse, 0x3, RZ, 0xc0, !PT ;  /* 0x000000030a027812 */ /* 0x040fe400078ec0ff */
[----:B------:R-:W-:Y:S02]  /*0250*/  ISETP.GE.U32.AND P0, PT, R10, 0x3, PT ;  /* 0x000000030a00780c */ /* 0x000fe40003f06070 */
[----:B------:R-:W-:-:S13]  /*0260*/  ISETP.NE.AND P1, PT, R2, 0x3, PT ;  /* 0x000000030200780c */ /* 0x000fda0003f25270 */
[----:B-1----:R-:W-:Y:S05]  /*0270*/  @!P1 BRA `(.L_x_1) ;  /* 0x0000000000a09947 */ /* 0x002fea0003800000 */
[----:B------:R-:W0:Y:S01]  /*0280*/  LDC R13, c[0x0][0x398] ;  /* 0x0000e600ff0d7b82 */ /* 0x000e220000000800 */
[----:B------:R-:W-:-:S07]  /*0290*/  IADD3 R10, PT, PT, R10, 0x1, RZ ;  /* 0x000000010a0a7810 */ /* 0x000fce0007ffe0ff */
[----:B------:R-:W1:Y:S08]  /*02a0*/  LDC.64 R4, c[0x0][0x380] ;  /* 0x0000e000ff047b82 */ /* 0x000e700000000a00 */
[----:B------:R-:W2:Y:S01]  /*02b0*/  LDC.64 R6, c[0x0][0x3a0] ;  /* 0x0000e800ff067b82 */ /* 0x000ea20000000a00 */
[----:B0-----:R-:W-:-:S07]  /*02c0*/  IABS R2, R13 ;  /* 0x0000000d00027213 */ /* 0x001fce0000000000 */
[----:B------:R-:W0:Y:S01]  /*02d0*/  LDC.64 R8, c[0x0][0x390] ;  /* 0x0000e400ff087b82 */ /* 0x000e220000000a00 */
[----:B------:R-:W-:Y:S01]  /*02e0*/  ISETP.NE.AND P1, PT, R13, RZ, PT ;  /* 0x000000ff0d00720c */ /* 0x000fe20003f25270 */
[----:B------:R-:W3:Y:S08]  /*02f0*/  I2F.RP R12, R2 ;  /* 0x00000002000c7306 */ /* 0x000ef00000209400 */
[----:B---3--:R-:W3:Y:S02]  /*0300*/  MUFU.RCP R12, R12 ;  /* 0x0000000c000c7308 */ /* 0x008ee40000001000 */
[----:B---3--:R-:W-:-:S02]  /*0310*/  IADD3 R11, PT, PT, R12, 0xffffffe, RZ ;  /* 0x0ffffffe0c0b7810 */ /* 0x008fc40007ffe0ff */
[----:B------:R-:W-:Y:S01]  /*0320*/  LOP3.LUT R12, R10, 0x3, RZ, 0xc0, !PT ;  /* 0x000000030a0c7812 */ /* 0x000fe200078ec0ff */
[----:B------:R-:W-:-:S03]  /*0330*/  IMAD.MOV.U32 R10, RZ, RZ, RZ ;  /* 0x000000ffff0a7224 */ /* 0x000fc600078e00ff */
[----:B------:R-:W3:Y:S01]  /*0340*/  F2I.FTZ.U32.TRUNC.NTZ R11, R11 ;  /* 0x0000000b000b7305 */ /* 0x000ee2000021f000 */
[----:B------:R-:W-:Y:S01]  /*0350*/  IADD3 R12, PT, PT, -R12, RZ, RZ ;  /* 0x000000ff0c0c7210 */ /* 0x000fe20007ffe1ff */
[----:B---3--:R-:W-:-:S04]  /*0360*/  IMAD.MOV R15, RZ, RZ, -R11 ;  /* 0x000000ffff0f7224 */ /* 0x008fc800078e0a0b */
[----:B------:R-:W-:-:S04]  /*0370*/  IMAD R15, R15, R2, RZ ;  /* 0x000000020f0f7224 */ /* 0x000fc800078e02ff */
[----:B------:R-:W-:Y:S01]  /*0380*/  IMAD.HI.U32 R10, R11, R15, R10 ;  /* 0x0000000f0b0a7227 */ /* 0x000fe200078e000a */
[----:B012---:R-:W-:-:S07]  /*0390*/  LOP3.LUT R11, RZ, R13, RZ, 0x33, !PT ;  /* 0x0000000dff0b7212 */ /* 0x007fce00078e33ff */
.L_x_2:
[----:B------:R-:W-:-:S05]  /*03a0*/  IMAD.WIDE R14, R3, 0x4, R4 ;  /* 0x00000004030e7825 */ /* 0x000fca00078e0204 */
[----:B0-----:R-:W2:Y:S01]  /*03b0*/  LDG.E R13, desc[UR4][R14.64] ;  /* 0x000000040e0d7981 */ /* 0x001ea2000c1e1900 */
[----:B------:R-:W-:Y:S02]  /*03c0*/  MOV R21, 0x1 ;  /* 0x0000000100157802 */ /* 0x000fe40000000f00 */
[----:B--2---:R-:W-:-:S05]  /*03d0*/  IABS R17, R13 ;  /* 0x0000000d00117213 */ /* 0x004fca0000000000 */
[----:B------:R-:W-:-:S04]  /*03e0*/  IMAD.HI.U32 R16, R10, R17, RZ ;  /* 0x000000110a107227 */ /* 0x000fc800078e00ff */
[----:B------:R-:W-:-:S04]  /*03f0*/  IMAD.MOV R16, RZ, RZ, -R16 ;  /* 0x000000ffff107224 */ /* 0x000fc800078e0a10 */
[----:B------:R-:W-:-:S05]  /*0400*/  IMAD R17, R2, R16, R17 ;  /* 0x0000001002117224 */ /* 0x000fca00078e0211 */
[----:B------:R-:W-:-:S13]  /*0410*/  ISETP.GT.U32.AND P2, PT, R2, R17, PT ;  /* 0x000000110200720c */ /* 0x000fda0003f44070 */
[----:B------:R-:W-:-:S04]  /*0420*/  @!P2 IADD3 R17, PT, PT, R17, -R2, RZ ;  /* 0x800000021111a210 */ /* 0x000fc80007ffe0ff */
[----:B------:R-:W-:-:S13]  /*0430*/  ISETP.GT.U32.AND P2, PT, R2, R17, PT ;  /* 0x000000110200720c */ /* 0x000fda0003f44070 */
[----:B------:R-:W-:-:S05]  /*0440*/  @!P2 IMAD.IADD R17, R17, 0x1, -R2 ;  /* 0x000000011111a824 */ /* 0x000fca00078e0a02 */
[----:B------:R-:W-:-:S05]  /*0450*/  SEL R17, R11, R17, !P1 ;  /* 0x000000110b117207 */ /* 0x000fca0004800000 */
[----:B------:R-:W-:-:S04]  /*0460*/  IMAD.WIDE R14, R17, 0x4, R6 ;  /* 0x00000004110e7825 */ /* 0x000fc800078e0206 */
[----:B------:R-:W-:Y:S02]  /*0470*/  IMAD.WIDE R16, R17, 0x8, R8 ;  /* 0x0000000811107825 */ /* 0x000fe400078e0208 */
[----:B------:R-:W2:Y:S04]  /*0480*/  ATOMG.E.ADD.STRONG.GPU PT, R15, desc[UR4][R14.64], R21 ;  /* 0x800000150e0f79a8 */ /* 0x000ea800081ef104 */
[----:B------:R-:W2:Y:S01]  /*0490*/  LDG.E.64 R16, desc[UR4][R16.64] ;  /* 0x0000000410107981 */ /* 0x000ea2000c1e1b00 */
[----:B------:R-:W-:Y:S01]  /*04a0*/  VIADD R12, R12, 0x1 ;  /* 0x000000010c0c7836 */ /* 0x000fe20000000000 */
[----:B------:R-:W-:-:S04]  /*04b0*/  IADD3 R3, PT, PT, R0, R3, RZ ;  /* 0x0000000300037210 */ /* 0x000fc80007ffe0ff */
[----:B------:R-:W-:Y:S01]  /*04c0*/  ISETP.NE.AND P2, PT, R12, RZ, PT ;  /* 0x000000ff0c00720c */ /* 0x000fe20003f45270 */
[----:B--2---:R-:W-:-:S05]  /*04d0*/  IMAD.WIDE R18, R15, 0x4, R16 ;  /* 0x000000040f127825 */ /* 0x004fca00078e0210 */
[----:B------:R0:W-:Y:S07]  /*04e0*/  ST.E desc[UR4][R18.64], R13 ;  /* 0x0000000d12007985 */ /* 0x0001ee000c101904 */
[----:B------:R-:W-:Y:S05]  /*04f0*/  @P2 BRA `(.L_x_2) ;  /* 0xfffffffc00a82947 */ /* 0x000fea000383ffff */
.L_x_1:
[----:B------:R-:W-:Y:S05]  /*0500*/  BSYNC.RECONVERGENT B0 ;  /* 0x0000000000007941 */ /* 0x000fea0003800200 */
.L_x_0:
[----:B------:R-:W-:Y:S05]  /*0510*/  @!P0 EXIT ;  /* 0x000000000000894d */ /* 0x000fea0003800000 */
[----:B------:R-:W1:Y:S08]  /*0520*/  LDC R2, c[0x0][0x398] ;  /* 0x0000e600ff027b82 */ /* 0x000e700000000800 */
[----:B------:R-:W2:Y:S08]  /*0530*/  LDC.64 R4, c[0x0][0x380] ;  /* 0x0000e000ff047b82 */ /* 0x000eb00000000a00 */
[----:B------:R-:W3:Y:S01]  /*0540*/  LDC.64 R6, c[0x0][0x3a0] ;  /* 0x0000e800ff067b82 */ /* 0x000ee20000000a00 */
[----:B-1----:R-:W-:-:S07]  /*0550*/  IABS R12, R2 ;  /* 0x00000002000c7213 */ /* 0x002fce0000000000 */
[----:B------:R-:W1:Y:S01]  /*0560*/  LDC.64 R8, c[0x0][0x390] ;  /* 0x0000e400ff087b82 */ /* 0x000e620000000a00 */
[----:B------:R-:W-:Y:S01]  /*0570*/  ISETP.NE.AND P0, PT, R2, RZ, PT ;  /* 0x000000ff0200720c */ /* 0x000fe20003f05270 */
[----:B0-----:R-:W0:Y:S01]  /*0580*/  I2F.RP R13, R12 ;  /* 0x0000000c000d7306 */ /* 0x001e220000209400 */
[----:B------:R-:W-:-:S07]  /*0590*/  LOP3.LUT R2, RZ, R2, RZ, 0x33, !PT ;  /* 0x00000002ff027212 */ /* 0x000fce00078e33ff */
[----:B0-----:R-:W0:Y:S02]  /*05a0*/  MUFU.RCP R13, R13 ;  /* 0x0000000d000d7308 */ /* 0x001e240000001000 */
[----:B0-----:R-:W-:-:S06]  /*05b0*/  VIADD R10, R13, 0xffffffe ;  /* 0x0ffffffe0d0a7836 */ /* 0x001fcc0000000000 */
[----:B------:R0:W4:Y:S02]  /*05c0*/  F2I.FTZ.U32.TRUNC.NTZ R11, R10 ;  /* 0x0000000a000b7305 */ /* 0x000124000021f000 */
[----:B0-----:R-:W-:Y:S01]  /*05d0*/  IMAD.MOV.U32 R10, RZ, RZ, RZ ;  /* 0x000000ffff0a7224 */ /* 0x001fe200078e00ff */
[----:B----4-:R-:W-:-:S05]  /*05e0*/  IADD3 R15, PT, PT, RZ, -R11, RZ ;  /* 0x8000000bff0f7210 */ /* 0x010fca0007ffe0ff */
[----:B------:R-:W-:-:S04]  /*05f0*/  IMAD R15, R15, R12, RZ ;  /* 0x0000000c0f0f7224 */ /* 0x000fc800078e02ff */
[----:B-123--:R-:W-:-:S07]  /*0600*/  IMAD.HI.U32 R13, R11, R15, R10 ;  /* 0x0000000f0b0d7227 */ /* 0x00efce00078e000a */
.L_x_3:
[----:B------:R-:W-:-:S05]  /*0610*/  IMAD.WIDE R10, R3, 0x4, R4 ;  /* 0x00000004030a7825 */ /* 0x000fca00078e0204 */
[----:B0-----:R-:W2:Y:S02]  /*0620*/  LDG.E R15, desc[UR4][R10.64] ;  /* 0x000000040a0f7981 */ /* 0x001ea4000c1e1900 */
[----:B--2---:R-:W-:-:S05]  /*0630*/  IABS R17, R15 ;  /* 0x0000000f00117213 */ /* 0x004fca0000000000 */
[----:B------:R-:W-:-:S05]  /*0640*/  IMAD.HI.U32 R14, R13, R17, RZ ;  /* 0x000000110d0e7227 */ /* 0x000fca00078e00ff */
[----:B------:R-:W-:-:S05]  /*0650*/  IADD3 R14, PT, PT, -R14, RZ, RZ ;  /* 0x000000ff0e0e7210 */ /* 0x000fca0007ffe1ff */
[----:B------:R-:W-:Y:S02]  /*0660*/  IMAD R17, R12, R14, R17 ;  /* 0x0000000e0c117224 */ /* 0x000fe400078e0211 */
[----:B------:R-:W-:-:S03]  /*0670*/  IMAD.MOV.U32 R14, RZ, RZ, 0x1 ;  /* 0x00000001ff0e7424 */ /* 0x000fc600078e00ff */
[----:B------:R-:W-:-:S13]  /*0680*/  ISETP.GT.U32.AND P1, PT, R12, R17, PT ;  /* 0x000000110c00720c */ /* 0x000fda0003f24070 */
[----:B------:R-:W-:-:S05]  /*0690*/  @!P1 IMAD.IADD R17, R17, 0x1, -R12 ;  /* 0x0000000111119824 */ /* 0x000fca00078e0a0c */
[----:B------:R-:W-:-:S13]  /*06a0*/  ISETP.GT.U32.AND P1, PT, R12, R17, PT ;  /* 0x000000110c00720c */ /* 0x000fda0003f24070 */
[----:B------:R-:W-:-:S04]  /*06b0*/  @!P1 IADD3 R17, PT, PT, R17, -R12, RZ ;  /* 0x8000000c11119210 */ /* 0x000fc80007ffe0ff */
[----:B------:R-:W-:-:S05]  /*06c0*/  SEL R17, R2, R17, !P0 ;  /* 0x0000001102117207 */ /* 0x000fca0004000000 */
[----:B------:R-:W-:-:S04]  /*06d0*/  IMAD.WIDE R18, R17, 0x4, R6 ;  /* 0x0000000411127825 */ /* 0x000fc800078e0206 */
[----:B------:R-:W-:Y:S02]  /*06e0*/  IMAD.WIDE R20, R17, 0x8, R8 ;  /* 0x0000000811147825 */ /* 0x000fe400078e0208 */
[----:B------:R-:W2:Y:S04]  /*06f0*/  ATOMG.E.ADD.STRONG.GPU PT, R19, desc[UR4][R18.64], R14 ;  /* 0x8000000e121379a8 */ /* 0x000ea800081ef104 */
[----:B------:R-:W2:Y:S01]  /*0700*/  LDG.E.64 R20, desc[UR4][R20.64] ;  /* 0x0000000414147981 */ /* 0x000ea2000c1e1b00 */
[----:B------:R-:W-:-:S04]  /*0710*/  IMAD.WIDE R10, R0, 0x4, R10 ;  /* 0x00000004000a7825 */ /* 0x000fc800078e020a */
[----:B--2---:R-:W-:-:S05]  /*0720*/  IMAD.WIDE R22, R19, 0x4, R20 ;  /* 0x0000000413167825 */ /* 0x004fca00078e0214 */
[----:B------:R0:W-:Y:S04]  /*0730*/  ST.E desc[UR4][R22.64], R15 ;  /* 0x0000000f16007985 */ /* 0x0001e8000c101904 */
[----:B------:R-:W2:Y:S02]  /*0740*/  LDG.E R16, desc[UR4][R10.64] ;  /* 0x000000040a107981 */ /* 0x000ea4000c1e1900 */
[----:B--2---:R-:W-:-:S05]  /*0750*/  IABS R24, R16 ;  /* 0x0000001000187213 */ /* 0x004fca0000000000 */
[----:B------:R-:W-:-:S05]  /*0760*/  IMAD.HI.U32 R17, R13, R24, RZ ;  /* 0x000000180d117227 */ /* 0x000fca00078e00ff */
[----:B------:R-:W-:-:S05]  /*0770*/  IADD3 R17, PT, PT, -R17, RZ, RZ ;  /* 0x000000ff11117210 */ /* 0x000fca0007ffe1ff */
[----:B------:R-:W-:-:S05]  /*0780*/  IMAD R17, R12, R17, R24 ;  /* 0x000000110c117224 */ /* 0x000fca00078e0218 */
[----:B------:R-:W-:-:S13]  /*0790*/  ISETP.GT.U32.AND P1, PT, R12, R17, PT ;  /* 0x000000110c00720c */ /* 0x000fda0003f24070 */
[----:B------:R-:W-:-:S05]  /*07a0*/  @!P1 IMAD.IADD R17, R17, 0x1, -R12 ;  /* 0x0000000111119824 */ /* 0x000fca00078e0a0c */
[----:B------:R-:W-:-:S13]  /*07b0*/  ISETP.GT.U32.AND P1, PT, R12, R17, PT ;  /* 0x000000110c00720c */ /* 0x000fda0003f24070 */
[----:B------:R-:W-:-:S04]  /*07c0*/  @!P1 IADD3 R17, PT, PT, R17, -R12, RZ ;  /* 0x8000000c11119210 */ /* 0x000fc80007ffe0ff */
[----:B------:R-:W-:-:S05]  /*07d0*/  SEL R17, R2, R17, !P0 ;  /* 0x0000001102117207 */ /* 0x000fca0004000000 */
[----:B------:R-:W-:-:S04]  /*07e0*/  IMAD.WIDE R18, R17, 0x4, R6 ;  /* 0x0000000411127825 */ /* 0x000fc800078e0206 */
[----:B------:R-:W-:Y:S02]  /*07f0*/  IMAD.WIDE R20, R17, 0x8, R8 ;  /* 0x0000000811147825 */ /* 0x000fe400078e0208 */
[----:B------:R-:W0:Y:S04]  /*0800*/  ATOMG.E.ADD.STRONG.GPU PT, R19, desc[UR4][R18.64], R14 ;  /* 0x8000000e121379a8 */ /* 0x000e2800081ef104 */
[----:B------:R-:W0:Y:S01]  /*0810*/  LDG.E.64 R20, desc[UR4][R20.64] ;  /* 0x0000000414147981 */ /* 0x000e22000c1e1b00 */
[----:B------:R-:W-:-:S04]  /*0820*/  IMAD.WIDE R10, R0, 0x4, R10 ;  /* 0x00000004000a7825 */ /* 0x000fc800078e020a */
[----:B0-----:R-:W-:-:S05]  /*0830*/  IMAD.WIDE R22, R19, 0x4, R20 ;  /* 0x0000000413167825 */ /* 0x001fca00078e0214 */
[----:B------:R0:W-:Y:S04]  /*0840*/  ST.E desc[UR4][R22.64], R16 ;  /* 0x0000001016007985 */ /* 0x0001e8000c101904 */
[----:B------:R-:W2:Y:S02]  /*0850*/  LDG.E R15, desc[UR4][R10.64] ;  /* 0x000000040a0f7981 */ /* 0x000ea4000c1e1900 */
        /* <DEDUP_REMOVED lines=9> */
[----:B0-----:R-:W-:-:S04]  /*08f0*/  IMAD.WIDE R16, R19, 0x4, R6 ;  /* 0x0000000413107825 */ /* 0x001fc800078e0206 */
        /* <DEDUP_REMOVED lines=20> */
[----:B------:R-:W-:-:S05]  /*0a40*/  IMAD R3, R0, 0x4, R3 ;  /* 0x0000000400037824 */ /* 0x000fca00078e0203 */
[----:B------:R-:W-:Y:S01]  /*0a50*/  ISETP.GE.AND P1, PT, R3, UR6, PT ;  /* 0x0000000603007c0c */ /* 0x000fe2000bf26270 */
[----:B--2---:R-:W-:-:S05]  /*0a60*/  IMAD.WIDE R18, R11, 0x4, R16 ;  /* 0x000000040b127825 */ /* 0x004fca00078e0210 */
[----:B------:R0:W-:Y:S07]  /*0a70*/  ST.E desc[UR4][R18.64], R23 ;  /* 0x0000001712007985 */ /* 0x0001ee000c101904 */
[----:B------:R-:W-:Y:S05]  /*0a80*/  @!P1 BRA `(.L_x_3) ;  /* 0xfffffff800e09947 */ /* 0x000fea000383ffff */
[----:B------:R-:W-:Y:S05]  /*0a90*/  EXIT ;  /* 0x000000000000794d */ /* 0x000fea0003800000 */
.L_x_4:
[----:B------:R-:W-:-:S00]  /*0aa0*/  BRA `(.L_x_4) ;  /* 0xfffffffc00fc7947 */ /* 0x000fc0000383ffff */
[----:B------:R-:W-:-:S00]  /*0ab0*/  NOP ;  /* 0x0000000000007918 */ /* 0x000fc00000000000 */
        /* <DEDUP_REMOVED lines=12> */
.L_x_5:


//--------------------- .nv.shared.reserved.0     --------------------------
	.section	.nv.shared.reserved.0,"aw",@nobits
	.weak		__nv_reservedSMEM_offset_0_alias
	.size		__nv_reservedSMEM_offset_0_alias, 0, 64
	.other		__nv_reservedSMEM_offset_0_alias,@"STO_CUDA_RESERVED_SHARED STV_DEFAULT"
__nv_reservedSMEM_offset_0_alias:
	.zero		0
	.zero		64


//--------------------- .nv.constant0._Z21partition_kernel_hashPiiPS_iS_ --------------------------
	.section	.nv.constant0._Z21partition_kernel_hashPiiPS_iS_,"a",@progbits
	.sectionflags	@""
	.align	4
.nv.constant0._Z21partition_kernel_hashPiiPS_iS_:
	.zero		936


//--------------------- SYMBOLS --------------------------

	.type		.nv.reservedSmem.offset0,@object
	.size		.nv.reservedSmem.offset0,0x4
